//
// Generated by NVIDIA NVVM Compiler
//
// Compiler Build ID: CL-36424714
// Cuda compilation tools, release 13.0, V13.0.88
// Based on NVVM 20.0.0
//

.version 9.0
.target sm_100
.address_size 64

	// .globl	wait_kernel

.visible .entry wait_kernel(
	.param .u64 .ptr .align 1 wait_kernel_param_0,
	.param .u64 .ptr .align 1 wait_kernel_param_1,
	.param .u32 wait_kernel_param_2,
	.param .u64 wait_kernel_param_3
)
{
	.reg .pred 	%p<3>;
	.reg .b32 	%r<6>;
	.reg .b32 	%f<2>;
	.reg .b64 	%rd<14>;

	ld.param.u64 	%rd3, [wait_kernel_param_0];
	ld.param.u64 	%rd4, [wait_kernel_param_1];
	ld.param.u32 	%r2, [wait_kernel_param_2];
	ld.param.u64 	%rd5, [wait_kernel_param_3];
	mov.u32 	%r3, %ctaid.x;
	mov.u32 	%r4, %ntid.x;
	mov.u32 	%r5, %tid.x;
	mad.lo.s32 	%r1, %r3, %r4, %r5;
	setp.ge.s32 	%p1, %r1, %r2;
	@%p1 bra 	$L__BB0_3;
	cvta.to.global.u64 	%rd7, %rd3;
	cvta.to.global.u64 	%rd8, %rd4;
	// begin inline asm
	mov.u64 	%rd6, %clock64;
	// end inline asm
	mul.wide.s32 	%rd9, %r1, 4;
	add.s64 	%rd10, %rd7, %rd9;
	ld.global.f32 	%f1, [%rd10];
	add.s64 	%rd11, %rd8, %rd9;
	st.global.f32 	[%rd11], %f1;
	mul.lo.s64 	%rd2, %rd5, 2115;
$L__BB0_2:
	// begin inline asm
	mov.u64 	%rd12, %clock64;
	// end inline asm
	sub.s64 	%rd13, %rd12, %rd6;
	setp.lt.u64 	%p2, %rd13, %rd2;
	@%p2 bra 	$L__BB0_2;
$L__BB0_3:
	ret;

}


// ===== COMPILED SASS (sm_100) =====

	.target	sm_100

	.elftype	@"ET_EXEC"


//--------------------- .note.nv.tkinfo           --------------------------
	.section	.note.nv.tkinfo,"",@"SHT_NOTE"
	.sectionflags	@"SHF_NOTE_NV_TKINFO"
	.tkinfo
        /*0018*/ 	.word	0x00000002
        /*0030*/ 	.string	""
        /*0030*/ 	.string	"ptxas"
        /*0030*/ 	.string	"Cuda compilation tools, release 13.0, V13.0.88"
        /*0030*/ 	.string	"Build cuda_13.0.r13.0/compiler.36424714_0"
        /*0030*/ 	.string	"-arch sm_100 -m 64 "



//--------------------- .note.nv.cuinfo           --------------------------
	.section	.note.nv.cuinfo,"",@"SHT_NOTE"
	.sectionflags	@"SHF_NOTE_NV_CUINFO"
        /*0018*/ 	.short	0x0002
        /*001a*/ 	.short	0x0064
        /*001c*/ 	.short	0x0082
	.zero		2


//--------------------- .nv.info                  --------------------------
	.section	.nv.info,"",@"SHT_CUDA_INFO"
	.align	4


	//----- nvinfo : EIATTR_REGCOUNT
	.align		4
        /*0000*/ 	.byte	0x04, 0x2f
        /*0002*/ 	.short	(.L_1 - .L_0)
	.align		4
.L_0:
        /*0004*/ 	.word	index@(wait_kernel)
        /*0008*/ 	.word	0x0000000c


	//----- nvinfo : EIATTR_FRAME_SIZE
	.align		4
.L_1:
        /*000c*/ 	.byte	0x04, 0x11
        /*000e*/ 	.short	(.L_3 - .L_2)
	.align		4
.L_2:
        /*0010*/ 	.word	index@(wait_kernel)
        /*0014*/ 	.word	0x00000000


	//----- nvinfo : EIATTR_MIN_STACK_SIZE
	.align		4
.L_3:
        /*0018*/ 	.byte	0x04, 0x12
        /*001a*/ 	.short	(.L_5 - .L_4)
	.align		4
.L_4:
        /*001c*/ 	.word	index@(wait_kernel)
        /*0020*/ 	.word	0x00000000
.L_5:


//--------------------- .nv.compat                --------------------------
	.section	.nv.compat,"",@"SHT_CUDA_COMPAT_INFO"
	.align	4
        /*0000*/ 	.byte	0x02, 0x09, 0x00, 0x00, 0x02, 0x02, 0x01, 0x00, 0x02, 0x05, 0x05, 0x00, 0x03, 0x07, 0x01, 0x01
        /*0010*/ 	.byte	0x02, 0x03, 0x00, 0x00, 0x02, 0x06, 0x01, 0x00, 0x04, 0x0b, 0x08, 0x00, 0x09, 0x00, 0x00, 0x00
        /*0020*/ 	.byte	0x00, 0x00, 0x00, 0x00


//--------------------- .nv.info.wait_kernel      --------------------------
	.section	.nv.info.wait_kernel,"",@"SHT_CUDA_INFO"
	.sectionflags	@""
	.align	4


	//----- nvinfo : EIATTR_CUDA_API_VERSION
	.align		4
        /*0000*/ 	.byte	0x04, 0x37
        /*0002*/ 	.short	(.L_7 - .L_6)
.L_6:
        /*0004*/ 	.word	0x00000082


	//----- nvinfo : EIATTR_KPARAM_INFO
	.align		4
.L_7:
        /*0008*/ 	.byte	0x04, 0x17
        /*000a*/ 	.short	(.L_9 - .L_8)
.L_8:
        /*000c*/ 	.word	0x00000000
        /*0010*/ 	.short	0x0003
        /*0012*/ 	.short	0x0018
        /*0014*/ 	.byte	0x00, 0xf0, 0x21, 0x00


	//----- nvinfo : EIATTR_KPARAM_INFO
	.align		4
.L_9:
        /*0018*/ 	.byte	0x04, 0x17
        /*001a*/ 	.short	(.L_11 - .L_10)
.L_10:
        /*001c*/ 	.word	0x00000000
        /*0020*/ 	.short	0x0002
        /*0022*/ 	.short	0x0010
        /*0024*/ 	.byte	0x00, 0xf0, 0x11, 0x00


	//----- nvinfo : EIATTR_KPARAM_INFO
	.align		4
.L_11:
        /*0028*/ 	.byte	0x04, 0x17
        /*002a*/ 	.short	(.L_13 - .L_12)
.L_12:
        /*002c*/ 	.word	0x00000000
        /*0030*/ 	.short	0x0001
        /*0032*/ 	.short	0x0008
        /*0034*/ 	.byte	0x00, 0xf5, 0x21, 0x00


	//----- nvinfo : EIATTR_KPARAM_INFO
	.align		4
.L_13:
        /*0038*/ 	.byte	0x04, 0x17
        /*003a*/ 	.short	(.L_15 - .L_14)
.L_14:
        /*003c*/ 	.word	0x00000000
        /*0040*/ 	.short	0x0000
        /*0042*/ 	.short	0x0000
        /*0044*/ 	.byte	0x00, 0xf5, 0x21, 0x00


	//----- nvinfo : EIATTR_SPARSE_MMA_MASK
	.align		4
.L_15:
        /*0048*/ 	.byte	0x03, 0x50
        /*004a*/ 	.short	0x0000


	//----- nvinfo : EIATTR_MAXREG_COUNT
	.align		4
        /*004c*/ 	.byte	0x03, 0x1b
        /*004e*/ 	.short	0x00ff


	//----- nvinfo : EIATTR_MERCURY_ISA_VERSION
	.align		4
        /*0050*/ 	.byte	0x03, 0x5f
        /*0052*/ 	.short	0x0101


	//----- nvinfo : EIATTR_VRC_CTA_INIT_COUNT
	.align		4
        /*0054*/ 	.byte	0x02, 0x4a
	.zero		1
	.zero		1


	//----- nvinfo : EIATTR_EXIT_INSTR_OFFSETS
	.align		4
        /*0058*/ 	.byte	0x04, 0x1c
        /*005a*/ 	.short	(.L_17 - .L_16)


	//   ....[0]....
.L_16:
        /*005c*/ 	.word	0x00000070


	//   ....[1]....
        /*0060*/ 	.word	0x000001b0


	//----- nvinfo : EIATTR_CBANK_PARAM_SIZE
	.align		4
.L_17:
        /*0064*/ 	.byte	0x03, 0x19
        /*0066*/ 	.short	0x0020


	//----- nvinfo : EIATTR_PARAM_CBANK
	.align		4
        /*0068*/ 	.byte	0x04, 0x0a
        /*006a*/ 	.short	(.L_19 - .L_18)
	.align		4
.L_18:
        /*006c*/ 	.word	index@(.nv.constant0.wait_kernel)
        /*0070*/ 	.short	0x0380
        /*0072*/ 	.short	0x0020


	//----- nvinfo : EIATTR_SW_WAR
	.align		4
.L_19:
        /*0074*/ 	.byte	0x04, 0x36
        /*0076*/ 	.short	(.L_21 - .L_20)
.L_20:
        /*0078*/ 	.word	0x00000008
.L_21:


//--------------------- .nv.callgraph             --------------------------
	.section	.nv.callgraph,"",@"SHT_CUDA_CALLGRAPH"
	.align	4
	.sectionentsize	8
	.align		4
        /*0000*/ 	.word	0x00000000
	.align		4
        /*0004*/ 	.word	0xffffffff
	.align		4
        /*0008*/ 	.word	0x00000000
	.align		4
        /*000c*/ 	.word	0xfffffffe
	.align		4
        /*0010*/ 	.word	0x00000000
	.align		4
        /*0014*/ 	.word	0xfffffffd
	.align		4
        /*0018*/ 	.word	0x00000000
	.align		4
        /*001c*/ 	.word	0xfffffffc


//--------------------- .text.wait_kernel         --------------------------
	.section	.text.wait_kernel,"ax",@progbits
	.align	128
        .global         wait_kernel
        .type           wait_kernel,@function
        .size           wait_kernel,(.L_x_2 - wait_kernel)
        .other          wait_kernel,@"STO_CUDA_ENTRY STV_DEFAULT"
wait_kernel:
.text.wait_kernel:
[----:B------:R-:W-:Y:S01]  /*0000*/  LDC R1, c[0x0][0x37c] ;  /* 0x0000df00ff017b82 */ /* 0x000fe20000000800 */
[----:B------:R-:W0:Y:S07]  /*0010*/  S2R R0, SR_TID.X ;  /* 0x0000000000007919 */ /* 0x000e2e0000002100 */
[----:B------:R-:W0:Y:S01]  /*0020*/  S2UR UR4, SR_CTAID.X ;  /* 0x00000000000479c3 */ /* 0x000e220000002500 */
[----:B------:R-:W1:Y:S07]  /*0030*/  LDCU UR5, c[0x0][0x390] ;  /* 0x00007200ff0577ac */ /* 0x000e6e0008000800 */
[----:B------:R-:W0:Y:S02]  /*0040*/  LDC R9, c[0x0][0x360] ;  /* 0x0000d800ff097b82 */ /* 0x000e240000000800 */
[----:B0-----:R-:W-:-:S05]  /*0050*/  IMAD R9, R9, UR4, R0 ;  /* 0x0000000409097c24 */ /* 0x001fca000f8e0200 */
[----:B-1----:R-:W-:-:S13]  /*0060*/  ISETP.GE.AND P0, PT, R9, UR5, PT ;  /* 0x0000000509007c0c */ /* 0x002fda000bf06270 */
[----:B------:R-:W-:Y:S05]  /*0070*/  @P0 EXIT ;  /* 0x000000000000094d */ /* 0x000fea0003800000 */
[----:B------:R-:W0:Y:S01]  /*0080*/  LDCU.64 UR4, c[0x0][0x358] ;  /* 0x00006b00ff0477ac */ /* 0x000e220008000a00 */
[----:B------:R-:W-:Y:S01]  /*0090*/  NOP ;  /* 0x0000000000007918 */ /* 0x000fe20000000000 */
[----:B------:R-:W-:Y:S01]  /*00a0*/  CS2R R6, SR_CLOCKLO ;  /* 0x0000000000067805 */ /* 0x000fe20000015000 */
[----:B------:R-:W1:Y:S01]  /*00b0*/  LDC.64 R2, c[0x0][0x380] ;  /* 0x0000e000ff027b82 */ /* 0x000e620000000a00 */
[----:B------:R-:W2:Y:S07]  /*00c0*/  LDCU.64 UR6, c[0x0][0x398] ;  /* 0x00007300ff0677ac */ /* 0x000eae0008000a00 */
[----:B------:R-:W3:Y:S01]  /*00d0*/  LDC.64 R4, c[0x0][0x388] ;  /* 0x0000e200ff047b82 */ /* 0x000ee20000000a00 */
[----:B-1----:R-:W-:-:S06]  /*00e0*/  IMAD.WIDE R2, R9, 0x4, R2 ;  /* 0x0000000409027825 */ /* 0x002fcc00078e0202 */
[----:B0-----:R-:W4:Y:S01]  /*00f0*/  LDG.E R3, desc[UR4][R2.64] ;  /* 0x0000000402037981 */ /* 0x001f22000c1e1900 */
[----:B---3--:R-:W-:-:S05]  /*0100*/  IMAD.WIDE R4, R9, 0x4, R4 ;  /* 0x0000000409047825 */ /* 0x008fca00078e0204 */
[----:B----4-:R0:W-:Y:S01]  /*0110*/  STG.E desc[UR4][R4.64], R3 ;  /* 0x0000000304007986 */ /* 0x0101e2000c101904 */
[----:B--2---:R-:W-:Y:S02]  /*0120*/  UIMAD.WIDE.U32 UR4, UR6, 0x843, URZ ;  /* 0x00000843060478a5 */ /* 0x004fe4000f8e00ff */
[----:B------:R-:W-:-:S04]  /*0130*/  UIMAD UR6, UR7, 0x843, URZ ;  /* 0x00000843070678a4 */ /* 0x000fc8000f8e02ff */
[----:B------:R-:W-:-:S12]  /*0140*/  UIADD3 UR6, UPT, UPT, UR5, UR6, URZ ;  /* 0x0000000605067290 */ /* 0x000fd8000fffe0ff */
.L_x_0:
[----:B0-----:R-:W-:-:S06]  /*0150*/  CS2R R2, SR_CLOCKLO ;  /* 0x0000000000027805 */ /* 0x001fcc0000015000 */
[----:B------:R-:W-:-:S05]  /*0160*/  IADD3 R0, P0, PT, -R6, R2, RZ ;  /* 0x0000000206007210 */ /* 0x000fca0007f1e1ff */
[----:B------:R-:W-:Y:S01]  /*0170*/  IMAD.X R2, R3, 0x1, ~R7, P0 ;  /* 0x0000000103027824 */ /* 0x000fe200000e0e07 */
[----:B------:R-:W-:-:S04]  /*0180*/  ISETP.GE.U32.AND P0, PT, R0, UR4, PT ;  /* 0x0000000400007c0c */ /* 0x000fc8000bf06070 */
[----:B------:R-:W-:-:S13]  /*0190*/  ISETP.GE.U32.AND.EX P0, PT, R2, UR6, PT, P0 ;  /* 0x0000000602007c0c */ /* 0x000fda000bf06100 */
[----:B------:R-:W-:Y:S05]  /*01a0*/  @!P0 BRA `(.L_x_0) ;  /* 0xfffffffc00e88947 */ /* 0x000fea000383ffff */
[----:B------:R-:W-:Y:S05]  /*01b0*/  EXIT ;  /* 0x000000000000794d */ /* 0x000fea0003800000 */
.L_x_1:
[----:B------:R-:W-:-:S00]  /*01c0*/  BRA `(.L_x_1) ;  /* 0xfffffffc00fc7947 */ /* 0x000fc0000383ffff */
[----:B------:R-:W-:-:S00]  /*01d0*/  NOP ;  /* 0x0000000000007918 */ /* 0x000fc00000000000 */
        /* <DEDUP_REMOVED lines=10> */
.L_x_2:


//--------------------- .nv.shared.reserved.0     --------------------------
	.section	.nv.shared.reserved.0,"aw",@nobits
	.weak		__nv_reservedSMEM_offset_0_alias
	.size		__nv_reservedSMEM_offset_0_alias, 0, 64
	.other		__nv_reservedSMEM_offset_0_alias,@"STO_CUDA_RESERVED_SHARED STV_DEFAULT"
__nv_reservedSMEM_offset_0_alias:
	.zero		0
	.zero		64


//--------------------- .nv.constant0.wait_kernel --------------------------
	.section	.nv.constant0.wait_kernel,"a",@progbits
	.sectionflags	@""
	.align	4
.nv.constant0.wait_kernel:
	.zero		928


//--------------------- SYMBOLS --------------------------

	.type		.nv.reservedSmem.offset0,@object
	.size		.nv.reservedSmem.offset0,0x4
